	.headerflags	@"EF_CUDA_TEXMODE_UNIFIED EF_CUDA_64BIT_ADDRESS EF_CUDA_ACCELERATORS EF_CUDA_SM90 EF_CUDA_VIRTUAL_SM(EF_CUDA_SM90)"
	.elftype	@"ET_EXEC"


//--------------------- .nv.info                  --------------------------
	.section	.nv.info,"",@"SHT_CUDA_INFO"
	.align	4


	//----- nvinfo : EIATTR_REGCOUNT
	.align		4
        /*0000*/ 	.byte	0x04, 0x2f
        /*0002*/ 	.short	(.L_3 - .L_2)
	.align		4
.L_2:
        /*0004*/ 	.word	index@(triton_poi_fused__native_batch_norm_legit_no_training__unsafe_index_add_mul_relu_sub_22)
        /*0008*/ 	.word	0x0000001c


	//----- nvinfo : EIATTR_MIN_STACK_SIZE
	.align		4
.L_3:
        /*000c*/ 	.byte	0x04, 0x12
        /*000e*/ 	.short	(.L_5 - .L_4)
	.align		4
.L_4:
        /*0010*/ 	.word	index@(triton_poi_fused__native_batch_norm_legit_no_training__unsafe_index_add_mul_relu_sub_22)
        /*0014*/ 	.word	0x00000000


	//----- nvinfo : EIATTR_FRAME_SIZE
	.align		4
.L_5:
        /*0018*/ 	.byte	0x04, 0x11
        /*001a*/ 	.short	(.L_7 - .L_6)
	.align		4
.L_6:
        /*001c*/ 	.word	index@(triton_poi_fused__native_batch_norm_legit_no_training__unsafe_index_add_mul_relu_sub_22)
        /*0020*/ 	.word	0x00000000


	//----- nvinfo : EIATTR_MIN_STACK_SIZE
	.align		4
.L_7:
        /*0024*/ 	.byte	0x04, 0x12
        /*0026*/ 	.short	(.L_9 - .L_8)
	.align		4
.L_8:
        /*0028*/ 	.word	index@(triton_poi_fused__native_batch_norm_legit_no_training__unsafe_index_add_mul_relu_sub_22)
        /*002c*/ 	.word	0x00000000
.L_9:


//--------------------- .nv.info.triton_poi_fused__native_batch_norm_legit_no_training__unsafe_index_add_mul_relu_sub_22 --------------------------
	.section	.nv.info.triton_poi_fused__native_batch_norm_legit_no_training__unsafe_index_add_mul_relu_sub_22,"",@"SHT_CUDA_INFO"
	.sectionflags	@""
	.align	4


	//----- nvinfo : EIATTR_CUDA_API_VERSION
	.align		4
        /*0000*/ 	.byte	0x04, 0x37
        /*0002*/ 	.short	(.L_11 - .L_10)
.L_10:
        /*0004*/ 	.word	0x0000007c


	//----- nvinfo : EIATTR_KPARAM_INFO
	.align		4
.L_11:
        /*0008*/ 	.byte	0x04, 0x17
        /*000a*/ 	.short	(.L_13 - .L_12)
.L_12:
        /*000c*/ 	.word	0x00000000
        /*0010*/ 	.short	0x000e
        /*0012*/ 	.short	0x0070
        /*0014*/ 	.byte	0x00, 0xf0, 0x11, 0x00


	//----- nvinfo : EIATTR_KPARAM_INFO
	.align		4
.L_13:
        /*0018*/ 	.byte	0x04, 0x17
        /*001a*/ 	.short	(.L_15 - .L_14)
.L_14:
        /*001c*/ 	.word	0x00000000
        /*0020*/ 	.short	0x000d
        /*0022*/ 	.short	0x0068
        /*0024*/ 	.byte	0x00, 0xf4, 0x21, 0x00


	//----- nvinfo : EIATTR_KPARAM_INFO
	.align		4
.L_15:
        /*0028*/ 	.byte	0x04, 0x17
        /*002a*/ 	.short	(.L_17 - .L_16)
.L_16:
        /*002c*/ 	.word	0x00000000
        /*0030*/ 	.short	0x000c
        /*0032*/ 	.short	0x0060
        /*0034*/ 	.byte	0x00, 0xf4, 0x21, 0x00


	//----- nvinfo : EIATTR_KPARAM_INFO
	.align		4
.L_17:
        /*0038*/ 	.byte	0x04, 0x17
        /*003a*/ 	.short	(.L_19 - .L_18)
.L_18:
        /*003c*/ 	.word	0x00000000
        /*0040*/ 	.short	0x000b
        /*0042*/ 	.short	0x0058
        /*0044*/ 	.byte	0x00, 0xf4, 0x21, 0x00


	//----- nvinfo : EIATTR_KPARAM_INFO
	.align		4
.L_19:
        /*0048*/ 	.byte	0x04, 0x17
        /*004a*/ 	.short	(.L_21 - .L_20)
.L_20:
        /*004c*/ 	.word	0x00000000
        /*0050*/ 	.short	0x000a
        /*0052*/ 	.short	0x0050
        /*0054*/ 	.byte	0x00, 0xf4, 0x21, 0x00


	//----- nvinfo : EIATTR_KPARAM_INFO
	.align		4
.L_21:
        /*0058*/ 	.byte	0x04, 0x17
        /*005a*/ 	.short	(.L_23 - .L_22)
.L_22:
        /*005c*/ 	.word	0x00000000
        /*0060*/ 	.short	0x0009
        /*0062*/ 	.short	0x0048
        /*0064*/ 	.byte	0x00, 0xf4, 0x21, 0x00


	//----- nvinfo : EIATTR_KPARAM_INFO
	.align		4
.L_23:
        /*0068*/ 	.byte	0x04, 0x17
        /*006a*/ 	.short	(.L_25 - .L_24)
.L_24:
        /*006c*/ 	.word	0x00000000
        /*0070*/ 	.short	0x0008
        /*0072*/ 	.short	0x0040
        /*0074*/ 	.byte	0x00, 0xf4, 0x21, 0x00


	//----- nvinfo : EIATTR_KPARAM_INFO
	.align		4
.L_25:
        /*0078*/ 	.byte	0x04, 0x17
        /*007a*/ 	.short	(.L_27 - .L_26)
.L_26:
        /*007c*/ 	.word	0x00000000
        /*0080*/ 	.short	0x0007
        /*0082*/ 	.short	0x0038
        /*0084*/ 	.byte	0x00, 0xf4, 0x21, 0x00


	//----- nvinfo : EIATTR_KPARAM_INFO
	.align		4
.L_27:
        /*0088*/ 	.byte	0x04, 0x17
        /*008a*/ 	.short	(.L_29 - .L_28)
.L_28:
        /*008c*/ 	.word	0x00000000
        /*0090*/ 	.short	0x0006
        /*0092*/ 	.short	0x0030
        /*0094*/ 	.byte	0x00, 0xf4, 0x21, 0x00


	//----- nvinfo : EIATTR_KPARAM_INFO
	.align		4
.L_29:
        /*0098*/ 	.byte	0x04, 0x17
        /*009a*/ 	.short	(.L_31 - .L_30)
.L_30:
        /*009c*/ 	.word	0x00000000
        /*00a0*/ 	.short	0x0005
        /*00a2*/ 	.short	0x0028
        /*00a4*/ 	.byte	0x00, 0xf4, 0x21, 0x00


	//----- nvinfo : EIATTR_KPARAM_INFO
	.align		4
.L_31:
        /*00a8*/ 	.byte	0x04, 0x17
        /*00aa*/ 	.short	(.L_33 - .L_32)
.L_32:
        /*00ac*/ 	.word	0x00000000
        /*00b0*/ 	.short	0x0004
        /*00b2*/ 	.short	0x0020
        /*00b4*/ 	.byte	0x00, 0xf4, 0x21, 0x00


	//----- nvinfo : EIATTR_KPARAM_INFO
	.align		4
.L_33:
        /*00b8*/ 	.byte	0x04, 0x17
        /*00ba*/ 	.short	(.L_35 - .L_34)
.L_34:
        /*00bc*/ 	.word	0x00000000
        /*00c0*/ 	.short	0x0003
        /*00c2*/ 	.short	0x0018
        /*00c4*/ 	.byte	0x00, 0xf4, 0x21, 0x00


	//----- nvinfo : EIATTR_KPARAM_INFO
	.align		4
.L_35:
        /*00c8*/ 	.byte	0x04, 0x17
        /*00ca*/ 	.short	(.L_37 - .L_36)
.L_36:
        /*00cc*/ 	.word	0x00000000
        /*00d0*/ 	.short	0x0002
        /*00d2*/ 	.short	0x0010
        /*00d4*/ 	.byte	0x00, 0xf4, 0x21, 0x00


	//----- nvinfo : EIATTR_KPARAM_INFO
	.align		4
.L_37:
        /*00d8*/ 	.byte	0x04, 0x17
        /*00da*/ 	.short	(.L_39 - .L_38)
.L_38:
        /*00dc*/ 	.word	0x00000000
        /*00e0*/ 	.short	0x0001
        /*00e2*/ 	.short	0x0008
        /*00e4*/ 	.byte	0x00, 0xf4, 0x21, 0x00


	//----- nvinfo : EIATTR_KPARAM_INFO
	.align		4
.L_39:
        /*00e8*/ 	.byte	0x04, 0x17
        /*00ea*/ 	.short	(.L_41 - .L_40)
.L_40:
        /*00ec*/ 	.word	0x00000000
        /*00f0*/ 	.short	0x0000
        /*00f2*/ 	.short	0x0000
        /*00f4*/ 	.byte	0x00, 0xf4, 0x21, 0x00


	//----- nvinfo : EIATTR_SPARSE_MMA_MASK
	.align		4
.L_41:
        /*00f8*/ 	.byte	0x03, 0x50
        /*00fa*/ 	.short	0x0000


	//----- nvinfo : EIATTR_MAXREG_COUNT
	.align		4
        /*00fc*/ 	.byte	0x03, 0x1b
        /*00fe*/ 	.short	0x00ff


	//----- nvinfo : EIATTR_EXIT_INSTR_OFFSETS
	.align		4
        /*0100*/ 	.byte	0x04, 0x1c
        /*0102*/ 	.short	(.L_43 - .L_42)


	//   ....[0]....
.L_42:
        /*0104*/ 	.word	0x00000570


	//----- nvinfo : EIATTR_REQNTID
	.align		4
.L_43:
        /*0108*/ 	.byte	0x04, 0x10
        /*010a*/ 	.short	(.L_45 - .L_44)
.L_44:
        /*010c*/ 	.word	0x00000080
        /*0110*/ 	.word	0x00000001
        /*0114*/ 	.word	0x00000001


	//----- nvinfo : EIATTR_CBANK_PARAM_SIZE
	.align		4
.L_45:
        /*0118*/ 	.byte	0x03, 0x19
        /*011a*/ 	.short	0x0074


	//----- nvinfo : EIATTR_PARAM_CBANK
	.align		4
        /*011c*/ 	.byte	0x04, 0x0a
        /*011e*/ 	.short	(.L_47 - .L_46)
	.align		4
.L_46:
        /*0120*/ 	.word	index@(.nv.constant0.triton_poi_fused__native_batch_norm_legit_no_training__unsafe_index_add_mul_relu_sub_22)
        /*0124*/ 	.short	0x0210
        /*0126*/ 	.short	0x0074


	//----- nvinfo : EIATTR_SW_WAR
	.align		4
.L_47:
        /*0128*/ 	.byte	0x04, 0x36
        /*012a*/ 	.short	(.L_49 - .L_48)
.L_48:
        /*012c*/ 	.word	0x00000008
.L_49:


//--------------------- .nv.callgraph             --------------------------
	.section	.nv.callgraph,"",@"SHT_CUDA_CALLGRAPH"
	.align	4
	.sectionentsize	8
	.align		4
        /*0000*/ 	.word	0x00000000
	.align		4
        /*0004*/ 	.word	0xffffffff
	.align		4
        /*0008*/ 	.word	0x00000000
	.align		4
        /*000c*/ 	.word	0xfffffffe
	.align		4
        /*0010*/ 	.word	0x00000000
	.align		4
        /*0014*/ 	.word	0xfffffffd
	.align		4
        /*0018*/ 	.word	0x00000000
	.align		4
        /*001c*/ 	.word	0xfffffffc


//--------------------- .nv.constant4             --------------------------
	.section	.nv.constant4,"a",@progbits
	.align	8
	.align		8
.nv.constant4:
        /*0000*/ 	.dword	_$_str
	.align		8
        /*0008*/ 	.dword	_$_str_$_2


//--------------------- .text.triton_poi_fused__native_batch_norm_legit_no_training__unsafe_index_add_mul_relu_sub_22 --------------------------
	.section	.text.triton_poi_fused__native_batch_norm_legit_no_training__unsafe_index_add_mul_relu_sub_22,"ax",@progbits
	.align	128
        .global         triton_poi_fused__native_batch_norm_legit_no_training__unsafe_index_add_mul_relu_sub_22
        .type           triton_poi_fused__native_batch_norm_legit_no_training__unsafe_index_add_mul_relu_sub_22,@function
        .size           triton_poi_fused__native_batch_norm_legit_no_training__unsafe_index_add_mul_relu_sub_22,(.L_x_1 - triton_poi_fused__native_batch_norm_legit_no_training__unsafe_index_add_mul_relu_sub_22)
        .other          triton_poi_fused__native_batch_norm_legit_no_training__unsafe_index_add_mul_relu_sub_22,@"STO_CUDA_ENTRY STV_DEFAULT"
triton_poi_fused__native_batch_norm_legit_no_training__unsafe_index_add_mul_relu_sub_22:
.text.triton_poi_fused__native_batch_norm_legit_no_training__unsafe_index_add_mul_relu_sub_22:
[----:B------:R-:W-:Y:S01]  /*0000*/  LDC R1, c[0x0][0x28] ;  /* 0x00000a00ff017b82 */ /* 0x000fe20000000800 */
[----:B------:R-:W1:Y:S07]  /*0010*/  S2R R0, SR_TID.X ;  /* 0x0000000000007919 */ /* 0x000e6e0000002100 */
[----:B------:R-:W2:Y:S01]  /*0020*/  LDC.64 R6, c[0x0][0x258] ;  /* 0x00009600ff067b82 */ /* 0x000ea20000000a00 */
[----:B------:R-:W-:Y:S01]  /*0030*/  ULDC.64 UR4, c[0x0][0x208] ;  /* 0x0000820000047ab9 */ /* 0x000fe20000000a00 */
[----:B------:R-:W3:Y:S06]  /*0040*/  S2R R18, SR_CTAID.X ;  /* 0x0000000000127919 */ /* 0x000eec0000002500 */
[----:B------:R-:W4:Y:S08]  /*0050*/  LDC.64 R22, c[0x0][0x228] ;  /* 0x00008a00ff167b82 */ /* 0x000f300000000a00 */
[----:B------:R-:W5:Y:S08]  /*0060*/  LDC.64 R20, c[0x0][0x250] ;  /* 0x00009400ff147b82 */ /* 0x000f700000000a00 */
[----:B------:R-:W4:Y:S01]  /*0070*/  LDC.64 R12, c[0x0][0x248] ;  /* 0x00009200ff0c7b82 */ /* 0x000f220000000a00 */
[----:B-1----:R-:W-:-:S07]  /*0080*/  SHF.L.U32 R0, R0, 0x1, RZ ;  /* 0x0000000100007819 */ /* 0x002fce00000006ff */
[----:B------:R-:W1:Y:S01]  /*0090*/  LDC.64 R10, c[0x0][0x260] ;  /* 0x00009800ff0a7b82 */ /* 0x000e620000000a00 */
[----:B------:R-:W-:-:S04]  /*00a0*/  LOP3.LUT R15, R0, 0xfe, RZ, 0xc0, !PT ;  /* 0x000000fe000f7812 */ /* 0x000fc800078ec0ff */
[----:B---3--:R-:W-:-:S03]  /*00b0*/  LEA R15, R18, R15, 0x8 ;  /* 0x0000000f120f7211 */ /* 0x008fc600078e40ff */
[----:B------:R-:W3:Y:S01]  /*00c0*/  LDC.64 R2, c[0x0][0x268] ;  /* 0x00009a00ff027b82 */ /* 0x000ee20000000a00 */
[----:B------:R-:W-:-:S04]  /*00d0*/  SHF.R.S32.HI R24, RZ, 0x1f, R15 ;  /* 0x0000001fff187819 */ /* 0x000fc8000001140f */
[----:B------:R-:W-:-:S03]  /*00e0*/  LEA.HI R14, R24, R15, RZ, 0xc ;  /* 0x0000000f180e7211 */ /* 0x000fc600078f60ff */
[----:B------:R-:W3:Y:S01]  /*00f0*/  LDC.64 R4, c[0x0][0x238] ;  /* 0x00008e00ff047b82 */ /* 0x000ee20000000a00 */
[----:B------:R-:W-:-:S04]  /*0100*/  SHF.R.S32.HI R9, RZ, 0xc, R14 ;  /* 0x0000000cff097819 */ /* 0x000fc8000001140e */
[----:B------:R-:W-:-:S04]  /*0110*/  LEA.HI R0, R9, R9, RZ, 0x2 ;  /* 0x0000000909007211 */ /* 0x000fc800078f10ff */
[----:B------:R-:W-:-:S04]  /*0120*/  LOP3.LUT R0, R0, 0xfffffffc, RZ, 0xc0, !PT ;  /* 0xfffffffc00007812 */ /* 0x000fc800078ec0ff */
[----:B------:R-:W-:-:S05]  /*0130*/  IADD3 R19, R9, -R0, RZ ;  /* 0x8000000009137210 */ /* 0x000fca0007ffe0ff */
[----:B--2---:R-:W-:-:S05]  /*0140*/  IMAD.WIDE R6, R19, 0x4, R6 ;  /* 0x0000000413067825 */ /* 0x004fca00078e0206 */
[----:B------:R2:W3:Y:S01]  /*0150*/  LDG.E.EL R0, desc[UR4][R6.64] ;  /* 0x0000000406007981 */ /* 0x0004e2000c2e1900 */
[----:B------:R-:W-:Y:S01]  /*0160*/  LEA.HI R24, R24, R15, RZ, 0x6 ;  /* 0x0000000f18187211 */ /* 0x000fe200078f30ff */
[----:B----4-:R-:W-:-:S03]  /*0170*/  IMAD.WIDE R22, R9, 0x4, R22 ;  /* 0x0000000409167825 */ /* 0x010fc600078e0216 */
[----:B------:R-:W-:Y:S01]  /*0180*/  SHF.R.S32.HI R17, RZ, 0x6, R24 ;  /* 0x00000006ff117819 */ /* 0x000fe20000011418 */
[----:B-----5:R-:W-:Y:S01]  /*0190*/  IMAD.WIDE R20, R19, 0x4, R20 ;  /* 0x0000000413147825 */ /* 0x020fe200078e0214 */
[----:B------:R-:W-:Y:S01]  /*01a0*/  SHF.R.S32.HI R18, RZ, 0x17, R18 ;  /* 0x00000017ff127819 */ /* 0x000fe20000011412 */
[----:B------:R4:W5:Y:S01]  /*01b0*/  LDG.E.EL R16, desc[UR4][R22.64] ;  /* 0x0000000416107981 */ /* 0x000962000c2e1900 */
[----:B------:R-:W-:Y:S01]  /*01c0*/  LEA.HI R8, R17, R17, RZ, 0x6 ;  /* 0x0000001111087211 */ /* 0x000fe200078f30ff */
[----:B--2---:R-:W2:Y:S01]  /*01d0*/  LDC.64 R6, c[0x0][0x278] ;  /* 0x00009e00ff067b82 */ /* 0x004ea20000000a00 */
[----:B0-----:R-:W-:Y:S01]  /*01e0*/  IMAD.WIDE R12, R15, 0x4, R12 ;  /* 0x000000040f0c7825 */ /* 0x001fe200078e020c */
[----:B------:R-:W-:Y:S01]  /*01f0*/  LOP3.LUT R24, R24, 0xffffffc0, RZ, 0xc0, !PT ;  /* 0xffffffc018187812 */ /* 0x000fe200078ec0ff */
[----:B------:R0:W5:Y:S01]  /*0200*/  LDG.E.EL R20, desc[UR4][R20.64] ;  /* 0x0000000414147981 */ /* 0x000162000c2e1900 */
[----:B------:R-:W-:Y:S02]  /*0210*/  LOP3.LUT R8, R8, 0xffffffc0, RZ, 0xc0, !PT ;  /* 0xffffffc008087812 */ /* 0x000fe400078ec0ff */
[----:B------:R-:W-:Y:S01]  /*0220*/  SGXT R18, R18, 0x1 ;  /* 0x000000011212781a */ /* 0x000fe20000000200 */
[----:B------:R-:W5:Y:S01]  /*0230*/  LDG.E.64 R12, desc[UR4][R12.64] ;  /* 0x000000040c0c7981 */ /* 0x000f62000c1e1b00 */
[----:B------:R-:W-:-:S02]  /*0240*/  IADD3 R17, R17, -R8, RZ ;  /* 0x8000000811117210 */ /* 0x000fc40007ffe0ff */
[----:B------:R-:W3:Y:S01]  /*0250*/  LDC.64 R8, c[0x0][0x240] ;  /* 0x00009000ff087b82 */ /* 0x000ee20000000a00 */
[----:B------:R-:W-:Y:S01]  /*0260*/  IADD3 R25, R15, -R24, RZ ;  /* 0x800000180f197210 */ /* 0x000fe20007ffe0ff */
[C---:B-1----:R-:W-:Y:S01]  /*0270*/  IMAD.WIDE R10, R19.reuse, 0x4, R10 ;  /* 0x00000004130a7825 */ /* 0x042fe200078e020a */
[----:B------:R-:W-:Y:S02]  /*0280*/  LEA.HI R18, R18, R15, RZ, 0xe ;  /* 0x0000000f12127211 */ /* 0x000fe400078f70ff */
[----:B----4-:R-:W-:Y:S01]  /*0290*/  LOP3.LUT R22, R14, 0xfffff000, RZ, 0xc0, !PT ;  /* 0xfffff0000e167812 */ /* 0x010fe200078ec0ff */
[----:B---3--:R-:W-:Y:S01]  /*02a0*/  IMAD.WIDE R2, R19, 0x4, R2 ;  /* 0x0000000413027825 */ /* 0x008fe200078e0202 */
[----:B------:R-:W-:Y:S01]  /*02b0*/  SHF.R.S32.HI R14, RZ, 0xe, R18 ;  /* 0x0000000eff0e7819 */ /* 0x000fe20000011412 */
[----:B------:R-:W3:Y:S02]  /*02c0*/  LDG.E.EL R10, desc[UR4][R10.64] ;  /* 0x000000040a0a7981 */ /* 0x000ee4000c2e1900 */
[----:B------:R-:W-:Y:S01]  /*02d0*/  IMAD.WIDE R4, R25, 0x4, R4 ;  /* 0x0000000419047825 */ /* 0x000fe200078e0204 */
[----:B0-----:R-:W-:Y:S01]  /*02e0*/  IADD3 R21, R15, -R22, RZ ;  /* 0x800000160f157210 */ /* 0x001fe20007ffe0ff */
[----:B------:R0:W3:Y:S02]  /*02f0*/  LDG.E.EL R3, desc[UR4][R2.64] ;  /* 0x0000000402037981 */ /* 0x0000e4000c2e1900 */
[----:B--2---:R-:W-:Y:S01]  /*0300*/  IMAD.WIDE R18, R17, 0x4, R6 ;  /* 0x0000000411127825 */ /* 0x004fe200078e0206 */
[----:B------:R-:W-:Y:S01]  /*0310*/  LEA R7, R14, R21, 0xc ;  /* 0x000000150e077211 */ /* 0x000fe200078e60ff */
[----:B------:R-:W2:Y:S04]  /*0320*/  LDG.E.EL.64 R4, desc[UR4][R4.64] ;  /* 0x0000000404047981 */ /* 0x000ea8000c2e1b00 */
[----:B------:R-:W4:Y:S01]  /*0330*/  LDG.E.EL R14, desc[UR4][R18.64] ;  /* 0x00000004120e7981 */ /* 0x000f22000c2e1900 */
[----:B------:R-:W-:Y:S01]  /*0340*/  IMAD.WIDE R6, R7, 0x4, R8 ;  /* 0x0000000407067825 */ /* 0x000fe200078e0208 */
[----:B0-----:R-:W-:Y:S01]  /*0350*/  HFMA2.MMA R2, -RZ, RZ, 1.625, 0 ;  /* 0x3e800000ff027435 */ /* 0x001fe200000001ff */
[----:B------:R-:W0:Y:S04]  /*0360*/  LDC.64 R8, c[0x0][0x210] ;  /* 0x00008400ff087b82 */ /* 0x000e280000000a00 */
[----:B------:R-:W4:Y:S01]  /*0370*/  LDG.E.EL.64 R6, desc[UR4][R6.64] ;  /* 0x0000000406067981 */ /* 0x000f22000c2e1b00 */
[----:B0-----:R-:W-:-:S04]  /*0380*/  IMAD.WIDE R8, R15, 0x4, R8 ;  /* 0x000000040f087825 */ /* 0x001fc800078e0208 */
[----:B------:R-:W-:-:S04]  /*0390*/  FADD R0, R0, 9.9999997473787516356e-06 ;  /* 0x3727c5ac00007421 */ /* 0x000fc80000000000 */
[----:B------:R-:W0:Y:S02]  /*03a0*/  MUFU.SQRT R11, R0 ;  /* 0x00000000000b7308 */ /* 0x000e240000002000 */
[C---:B0-----:R-:W-:Y:S02]  /*03b0*/  FSETP.GT.AND P0, PT, R11.reuse, 8.50705917302346158658e+37, PT ;  /* 0x7e8000000b00780b */ /* 0x041fe40003f04000 */
[----:B------:R-:W-:-:S11]  /*03c0*/  FSETP.GEU.AND P1, PT, R11, 1.175494350822287508e-38, PT ;  /* 0x008000000b00780b */ /* 0x000fd60003f2e000 */
[----:B------:R-:W-:-:S04]  /*03d0*/  @P0 FMUL R11, R11, 0.25 ;  /* 0x3e8000000b0b0820 */ /* 0x000fc80000400000 */
[----:B------:R-:W-:-:S06]  /*03e0*/  @!P1 FMUL R11, R11, 16777216 ;  /* 0x4b8000000b0b9820 */ /* 0x000fcc0000400000 */
[----:B------:R-:W0:Y:S01]  /*03f0*/  MUFU.RCP R11, R11 ;  /* 0x0000000b000b7308 */ /* 0x000e220000001000 */
[----:B------:R-:W-:Y:S01]  /*0400*/  FSEL R2, R2, 1, P0 ;  /* 0x3f80000002027808 */ /* 0x000fe20000000000 */
[----:B-----5:R-:W-:-:S04]  /*0410*/  FADD R12, R12, -R20 ;  /* 0x800000140c0c7221 */ /* 0x020fc80000000000 */
[----:B------:R-:W-:Y:S01]  /*0420*/  @!P1 FMUL R2, R2, 16777216 ;  /* 0x4b80000002029820 */ /* 0x000fe20000400000 */
[----:B------:R-:W-:Y:S01]  /*0430*/  FADD R13, R13, -R20 ;  /* 0x800000140d0d7221 */ /* 0x000fe20000000000 */
[----:B------:R-:W-:Y:S02]  /*0440*/  FADD R17, R16, -R16 ;  /* 0x8000001010117221 */ /* 0x000fe40000000000 */
[----:B0-----:R-:W-:-:S04]  /*0450*/  FMUL R2, R11, R2 ;  /* 0x000000020b027220 */ /* 0x001fc80000400000 */
[-C--:B------:R-:W-:Y:S01]  /*0460*/  FMUL R12, R12, R2.reuse ;  /* 0x000000020c0c7220 */ /* 0x080fe20000400000 */
[----:B------:R-:W-:Y:S01]  /*0470*/  FMUL R2, R13, R2 ;  /* 0x000000020d027220 */ /* 0x000fe20000400000 */
[-CC-:B--2---:R-:W-:Y:S02]  /*0480*/  FFMA R11, R4, R17.reuse, R16.reuse ;  /* 0x00000011040b7223 */ /* 0x184fe40000000010 */
[C-C-:B---3--:R-:W-:Y:S01]  /*0490*/  FFMA R12, R10.reuse, R12, R3.reuse ;  /* 0x0000000c0a0c7223 */ /* 0x148fe20000000003 */
[----:B------:R-:W-:Y:S01]  /*04a0*/  FFMA R2, R10, R2, R3 ;  /* 0x000000020a027223 */ /* 0x000fe20000000003 */
[----:B------:R-:W-:Y:S01]  /*04b0*/  FFMA R5, R5, R17, R16 ;  /* 0x0000001105057223 */ /* 0x000fe20000000010 */
[----:B------:R-:W-:Y:S02]  /*04c0*/  FADD R0, R11, -R11 ;  /* 0x8000000b0b007221 */ /* 0x000fe40000000000 */
[----:B------:R-:W-:Y:S01]  /*04d0*/  FSETP.GEU.AND P0, PT, R12, RZ, PT ;  /* 0x000000ff0c00720b */ /* 0x000fe20003f0e000 */
[----:B------:R-:W-:Y:S01]  /*04e0*/  FADD R4, R5, -R5 ;  /* 0x8000000505047221 */ /* 0x000fe20000000000 */
[----:B------:R-:W-:Y:S01]  /*04f0*/  FSETP.GEU.AND P1, PT, R2, RZ, PT ;  /* 0x000000ff0200720b */ /* 0x000fe20003f2e000 */
[----:B----4-:R-:W-:Y:S01]  /*0500*/  FFMA R11, R14, R0, R11 ;  /* 0x000000000e0b7223 */ /* 0x010fe2000000000b */
[----:B------:R-:W-:Y:S01]  /*0510*/  FSEL R3, R12, RZ, P0 ;  /* 0x000000ff0c037208 */ /* 0x000fe20000000000 */
[----:B------:R-:W-:Y:S01]  /*0520*/  FFMA R4, R14, R4, R5 ;  /* 0x000000040e047223 */ /* 0x000fe20000000005 */
[----:B------:R-:W-:-:S03]  /*0530*/  FSEL R2, R2, RZ, P1 ;  /* 0x000000ff02027208 */ /* 0x000fc60000800000 */
[----:B------:R-:W-:Y:S02]  /*0540*/  FFMA R6, R6, R3, R11 ;  /* 0x0000000306067223 */ /* 0x000fe4000000000b */
[----:B------:R-:W-:-:S05]  /*0550*/  FFMA R7, R7, R2, R4 ;  /* 0x0000000207077223 */ /* 0x000fca0000000004 */
[----:B------:R-:W-:Y:S01]  /*0560*/  STG.E.64 desc[UR4][R8.64], R6 ;  /* 0x0000000608007986 */ /* 0x000fe2000c101b04 */
[----:B------:R-:W-:Y:S05]  /*0570*/  EXIT ;  /* 0x000000000000794d */ /* 0x000fea0003800000 */
.L_x_0:
[----:B------:R-:W-:-:S00]  /*0580*/  BRA `(.L_x_0) ;  /* 0xfffffffc00fc7947 */ /* 0x000fc0000383ffff */
[----:B------:R-:W-:-:S00]  /*0590*/  NOP ;  /* 0x0000000000007918 */ /* 0x000fc00000000000 */
        /* <DEDUP_REMOVED lines=14> */
.L_x_1:


//--------------------- .nv.global.init           --------------------------
	.section	.nv.global.init,"aw",@progbits
.nv.global.init:
	.type		_$_str,@object
	.size		_$_str,(_$_str_$_2 - _$_str)
_$_str:
        /*0000*/ 	.byte	0x5f, 0x5f, 0x43, 0x55, 0x44, 0x41, 0x5f, 0x46, 0x54, 0x5a, 0x00
	.type		_$_str_$_2,@object
	.size		_$_str_$_2,(.L_1 - _$_str_$_2)
_$_str_$_2:
        /*000b*/ 	.byte	0x5f, 0x5f, 0x43, 0x55, 0x44, 0x41, 0x5f, 0x50, 0x52, 0x45, 0x43, 0x5f, 0x53, 0x51, 0x52, 0x54
        /*001b*/ 	.byte	0x00
.L_1:


//--------------------- .nv.constant0.triton_poi_fused__native_batch_norm_legit_no_training__unsafe_index_add_mul_relu_sub_22 --------------------------
	.section	.nv.constant0.triton_poi_fused__native_batch_norm_legit_no_training__unsafe_index_add_mul_relu_sub_22,"a",@progbits
	.sectionflags	@""
	.align	4
.nv.constant0.triton_poi_fused__native_batch_norm_legit_no_training__unsafe_index_add_mul_relu_sub_22:
	.zero		644
